	.headerflags	@"EF_CUDA_TEXMODE_UNIFIED EF_CUDA_64BIT_ADDRESS EF_CUDA_ACCELERATORS EF_CUDA_SM90 EF_CUDA_VIRTUAL_SM(EF_CUDA_SM90)"
	.elftype	@"ET_EXEC"


//--------------------- .nv.info                  --------------------------
	.section	.nv.info,"",@"SHT_CUDA_INFO"
	.align	4


	//----- nvinfo : EIATTR_REGCOUNT
	.align		4
        /*0000*/ 	.byte	0x04, 0x2f
        /*0002*/ 	.short	(.L_1 - .L_0)
	.align		4
.L_0:
        /*0004*/ 	.word	index@(triton_poi_fused__to_copy_clone_constant_pad_nd_0)
        /*0008*/ 	.word	0x0000000e


	//----- nvinfo : EIATTR_MIN_STACK_SIZE
	.align		4
.L_1:
        /*000c*/ 	.byte	0x04, 0x12
        /*000e*/ 	.short	(.L_3 - .L_2)
	.align		4
.L_2:
        /*0010*/ 	.word	index@(triton_poi_fused__to_copy_clone_constant_pad_nd_0)
        /*0014*/ 	.word	0x00000000


	//----- nvinfo : EIATTR_FRAME_SIZE
	.align		4
.L_3:
        /*0018*/ 	.byte	0x04, 0x11
        /*001a*/ 	.short	(.L_5 - .L_4)
	.align		4
.L_4:
        /*001c*/ 	.word	index@(triton_poi_fused__to_copy_clone_constant_pad_nd_0)
        /*0020*/ 	.word	0x00000000


	//----- nvinfo : EIATTR_MIN_STACK_SIZE
	.align		4
.L_5:
        /*0024*/ 	.byte	0x04, 0x12
        /*0026*/ 	.short	(.L_7 - .L_6)
	.align		4
.L_6:
        /*0028*/ 	.word	index@(triton_poi_fused__to_copy_clone_constant_pad_nd_0)
        /*002c*/ 	.word	0x00000000
.L_7:


//--------------------- .nv.info.triton_poi_fused__to_copy_clone_constant_pad_nd_0 --------------------------
	.section	.nv.info.triton_poi_fused__to_copy_clone_constant_pad_nd_0,"",@"SHT_CUDA_INFO"
	.sectionflags	@""
	.align	4


	//----- nvinfo : EIATTR_CUDA_API_VERSION
	.align		4
        /*0000*/ 	.byte	0x04, 0x37
        /*0002*/ 	.short	(.L_9 - .L_8)
.L_8:
        /*0004*/ 	.word	0x0000007c


	//----- nvinfo : EIATTR_KPARAM_INFO
	.align		4
.L_9:
        /*0008*/ 	.byte	0x04, 0x17
        /*000a*/ 	.short	(.L_11 - .L_10)
.L_10:
        /*000c*/ 	.word	0x00000000
        /*0010*/ 	.short	0x0002
        /*0012*/ 	.short	0x0010
        /*0014*/ 	.byte	0x00, 0xf0, 0x11, 0x00


	//----- nvinfo : EIATTR_KPARAM_INFO
	.align		4
.L_11:
        /*0018*/ 	.byte	0x04, 0x17
        /*001a*/ 	.short	(.L_13 - .L_12)
.L_12:
        /*001c*/ 	.word	0x00000000
        /*0020*/ 	.short	0x0001
        /*0022*/ 	.short	0x0008
        /*0024*/ 	.byte	0x00, 0xf4, 0x21, 0x00


	//----- nvinfo : EIATTR_KPARAM_INFO
	.align		4
.L_13:
        /*0028*/ 	.byte	0x04, 0x17
        /*002a*/ 	.short	(.L_15 - .L_14)
.L_14:
        /*002c*/ 	.word	0x00000000
        /*0030*/ 	.short	0x0000
        /*0032*/ 	.short	0x0000
        /*0034*/ 	.byte	0x00, 0xf4, 0x21, 0x00


	//----- nvinfo : EIATTR_SPARSE_MMA_MASK
	.align		4
.L_15:
        /*0038*/ 	.byte	0x03, 0x50
        /*003a*/ 	.short	0x0000


	//----- nvinfo : EIATTR_MAXREG_COUNT
	.align		4
        /*003c*/ 	.byte	0x03, 0x1b
        /*003e*/ 	.short	0x00ff


	//----- nvinfo : EIATTR_EXIT_INSTR_OFFSETS
	.align		4
        /*0040*/ 	.byte	0x04, 0x1c
        /*0042*/ 	.short	(.L_17 - .L_16)


	//   ....[0]....
.L_16:
        /*0044*/ 	.word	0x00000280


	//   ....[1]....
        /*0048*/ 	.word	0x000002a0


	//----- nvinfo : EIATTR_REQNTID
	.align		4
.L_17:
        /*004c*/ 	.byte	0x04, 0x10
        /*004e*/ 	.short	(.L_19 - .L_18)
.L_18:
        /*0050*/ 	.word	0x00000080
        /*0054*/ 	.word	0x00000001
        /*0058*/ 	.word	0x00000001


	//----- nvinfo : EIATTR_CRS_STACK_SIZE
	.align		4
.L_19:
        /*005c*/ 	.byte	0x04, 0x1e
        /*005e*/ 	.short	(.L_21 - .L_20)
.L_20:
        /*0060*/ 	.word	0x00000000


	//----- nvinfo : EIATTR_CBANK_PARAM_SIZE
	.align		4
.L_21:
        /*0064*/ 	.byte	0x03, 0x19
        /*0066*/ 	.short	0x0014


	//----- nvinfo : EIATTR_PARAM_CBANK
	.align		4
        /*0068*/ 	.byte	0x04, 0x0a
        /*006a*/ 	.short	(.L_23 - .L_22)
	.align		4
.L_22:
        /*006c*/ 	.word	index@(.nv.constant0.triton_poi_fused__to_copy_clone_constant_pad_nd_0)
        /*0070*/ 	.short	0x0210
        /*0072*/ 	.short	0x0014


	//----- nvinfo : EIATTR_SW_WAR
	.align		4
.L_23:
        /*0074*/ 	.byte	0x04, 0x36
        /*0076*/ 	.short	(.L_25 - .L_24)
.L_24:
        /*0078*/ 	.word	0x00000008
.L_25:


//--------------------- .nv.callgraph             --------------------------
	.section	.nv.callgraph,"",@"SHT_CUDA_CALLGRAPH"
	.align	4
	.sectionentsize	8
	.align		4
        /*0000*/ 	.word	0x00000000
	.align		4
        /*0004*/ 	.word	0xffffffff
	.align		4
        /*0008*/ 	.word	0x00000000
	.align		4
        /*000c*/ 	.word	0xfffffffe
	.align		4
        /*0010*/ 	.word	0x00000000
	.align		4
        /*0014*/ 	.word	0xfffffffd
	.align		4
        /*0018*/ 	.word	0x00000000
	.align		4
        /*001c*/ 	.word	0xfffffffc


//--------------------- .text.triton_poi_fused__to_copy_clone_constant_pad_nd_0 --------------------------
	.section	.text.triton_poi_fused__to_copy_clone_constant_pad_nd_0,"ax",@progbits
	.align	128
        .global         triton_poi_fused__to_copy_clone_constant_pad_nd_0
        .type           triton_poi_fused__to_copy_clone_constant_pad_nd_0,@function
        .size           triton_poi_fused__to_copy_clone_constant_pad_nd_0,(.L_x_3 - triton_poi_fused__to_copy_clone_constant_pad_nd_0)
        .other          triton_poi_fused__to_copy_clone_constant_pad_nd_0,@"STO_CUDA_ENTRY STV_DEFAULT"
triton_poi_fused__to_copy_clone_constant_pad_nd_0:
.text.triton_poi_fused__to_copy_clone_constant_pad_nd_0:
[----:B------:R-:W0:Y:S02]  /*0000*/  LDC R1, c[0x0][0x28] ;  /* 0x00000a00ff017b82 */ /* 0x000e240000000800 */
[----:B------:R-:W1:Y:S01]  /*0010*/  S2R R7, SR_TID.X ;  /* 0x0000000000077919 */ /* 0x000e620000002100 */
[----:B------:R-:W2:Y:S01]  /*0020*/  LDC.64 R2, c[0x0][0x210] ;  /* 0x00008400ff027b82 */ /* 0x000ea20000000a00 */
[----:B------:R-:W-:Y:S01]  /*0030*/  ULDC.64 UR4, c[0x0][0x208] ;  /* 0x0000820000047ab9 */ /* 0x000fe20000000a00 */
[----:B------:R-:W-:Y:S01]  /*0040*/  BSSY B0, `(.L_x_0) ;  /* 0x000001e000007945 */ /* 0x000fe20003800000 */
[----:B------:R-:W3:Y:S01]  /*0050*/  S2R R0, SR_CTAID.X ;  /* 0x0000000000007919 */ /* 0x000ee20000002500 */
[----:B-1----:R-:W-:Y:S02]  /*0060*/  LOP3.LUT R7, R7, 0x7f, RZ, 0xc0, !PT ;  /* 0x0000007f07077812 */ /* 0x002fe400078ec0ff */
[----:B---3--:R-:W-:-:S03]  /*0070*/  SHF.R.S32.HI R4, RZ, 0x18, R0 ;  /* 0x00000018ff047819 */ /* 0x008fc60000011400 */
[----:B------:R-:W-:Y:S01]  /*0080*/  IMAD R7, R0, 0x80, R7 ;  /* 0x0000008000077824 */ /* 0x000fe200078e0207 */
[----:B------:R-:W-:-:S04]  /*0090*/  SGXT R4, R4, 0x1 ;  /* 0x000000010404781a */ /* 0x000fc80000000200 */
[CC--:B------:R-:W-:Y:S02]  /*00a0*/  LEA.HI R0, R4.reuse, R7.reuse, RZ, 0x5 ;  /* 0x0000000704007211 */ /* 0x0c0fe400078f28ff */
[----:B------:R-:W-:Y:S02]  /*00b0*/  LEA.HI R9, R4, R7, RZ, 0x7 ;  /* 0x0000000704097211 */ /* 0x000fe400078f38ff */
[----:B------:R-:W-:Y:S02]  /*00c0*/  SHF.R.S32.HI R5, RZ, 0x5, R0 ;  /* 0x00000005ff057819 */ /* 0x000fe40000011400 */
[----:B------:R-:W-:Y:S02]  /*00d0*/  SHF.R.S32.HI R0, RZ, 0x1f, R7 ;  /* 0x0000001fff007819 */ /* 0x000fe40000011407 */
[----:B------:R-:W-:Y:S02]  /*00e0*/  LEA.HI R6, R5, R5, RZ, 0x2 ;  /* 0x0000000505067211 */ /* 0x000fe400078f10ff */
[----:B------:R-:W-:-:S02]  /*00f0*/  LEA.HI R0, R0, R7, RZ, 0x3 ;  /* 0x0000000700007211 */ /* 0x000fc400078f18ff */
[----:B------:R-:W-:Y:S02]  /*0100*/  LOP3.LUT R8, R6, 0xfffffffc, RZ, 0xc0, !PT ;  /* 0xfffffffc06087812 */ /* 0x000fe400078ec0ff */
[----:B------:R-:W-:Y:S02]  /*0110*/  SHF.R.S32.HI R6, RZ, 0x3, R0 ;  /* 0x00000003ff067819 */ /* 0x000fe40000011400 */
[----:B------:R-:W-:Y:S01]  /*0120*/  LOP3.LUT R0, R0, 0xfffffff8, RZ, 0xc0, !PT ;  /* 0xfffffff800007812 */ /* 0x000fe200078ec0ff */
[----:B------:R-:W-:Y:S01]  /*0130*/  IMAD.IADD R10, R5, 0x1, -R8 ;  /* 0x00000001050a7824 */ /* 0x000fe200078e0a08 */
[----:B------:R-:W-:Y:S01]  /*0140*/  LEA.HI R8, R6, R6, RZ, 0x2 ;  /* 0x0000000606087211 */ /* 0x000fe200078f10ff */
[----:B------:R-:W1:Y:S01]  /*0150*/  LDC.64 R4, c[0x0][0x218] ;  /* 0x00008600ff047b82 */ /* 0x000e620000000a00 */
[----:B------:R-:W-:Y:S01]  /*0160*/  SHF.R.S32.HI R11, RZ, 0x7, R9 ;  /* 0x00000007ff0b7819 */ /* 0x000fe20000011409 */
[----:B------:R-:W-:Y:S01]  /*0170*/  IMAD.IADD R0, R7, 0x1, -R0 ;  /* 0x0000000107007824 */ /* 0x000fe200078e0a00 */
[----:B------:R-:W-:-:S03]  /*0180*/  LOP3.LUT R9, R8, 0x3ffffffc, RZ, 0xc0, !PT ;  /* 0x3ffffffc08097812 */ /* 0x000fc600078ec0ff */
[----:B------:R-:W-:Y:S01]  /*0190*/  IMAD R10, R11, 0x10, R10 ;  /* 0x000000100b0a7824 */ /* 0x000fe200078e020a */
[----:B------:R-:W-:Y:S01]  /*01a0*/  ISETP.GE.AND P0, PT, R0, 0x1, PT ;  /* 0x000000010000780c */ /* 0x000fe20003f06270 */
[----:B------:R-:W-:Y:S02]  /*01b0*/  IMAD.IADD R9, R6, 0x1, -R9 ;  /* 0x0000000106097824 */ /* 0x000fe400078e0a09 */
[----:B------:R-:W-:Y:S01]  /*01c0*/  IMAD.MOV.U32 R0, RZ, RZ, RZ ;  /* 0x000000ffff007224 */ /* 0x000fe200078e00ff */
[----:B------:R-:W-:Y:S01]  /*01d0*/  ISETP.LT.AND P1, PT, R7, 0x200, !P0 ;  /* 0x000002000700780c */ /* 0x000fe20004721270 */
[----:B------:R-:W-:-:S04]  /*01e0*/  IMAD R9, R9, 0x4, R10 ;  /* 0x0000000409097824 */ /* 0x000fc800078e020a */
[----:B--2---:R-:W-:-:S08]  /*01f0*/  IMAD.WIDE R2, R9, 0x4, R2 ;  /* 0x0000000409027825 */ /* 0x004fd000078e0202 */
[----:B-1----:R-:W-:Y:S05]  /*0200*/  @!P1 BRA `(.L_x_1) ;  /* 0x0000000000049947 */ /* 0x002fea0003800000 */
[----:B------:R1:W5:Y:S02]  /*0210*/  LDG.E.EL R0, desc[UR4][R2.64] ;  /* 0x0000000402007981 */ /* 0x000364000c2e1900 */
.L_x_1:
[----:B------:R-:W-:Y:S05]  /*0220*/  BSYNC B0 ;  /* 0x0000000000007941 */ /* 0x000fea0003800000 */
.L_x_0:
[----:B-----5:R-:W-:Y:S01]  /*0230*/  SEL R0, R0, RZ, P1 ;  /* 0x000000ff00007207 */ /* 0x020fe20000800000 */
[C---:B------:R-:W-:Y:S01]  /*0240*/  IMAD.WIDE R4, R7.reuse, 0x2, R4 ;  /* 0x0000000207047825 */ /* 0x040fe200078e0204 */
[----:B------:R-:W-:Y:S02]  /*0250*/  ISETP.GE.AND P1, PT, R7, 0x200, PT ;  /* 0x000002000700780c */ /* 0x000fe40003f26270 */
[----:B------:R-:W-:-:S04]  /*0260*/  F2FP.F16.F32.PACK_AB R0, RZ, R0 ;  /* 0x00000000ff00723e */ /* 0x000fc800000000ff */
[----:B-1----:R-:W-:-:S07]  /*0270*/  SEL R3, R0, RZ, !P0 ;  /* 0x000000ff00037207 */ /* 0x002fce0004000000 */
[----:B------:R-:W-:Y:S05]  /*0280*/  @P1 EXIT ;  /* 0x000000000000194d */ /* 0x000fea0003800000 */
[----:B------:R-:W-:Y:S01]  /*0290*/  STG.E.U16 desc[UR4][R4.64], R3 ;  /* 0x0000000304007986 */ /* 0x000fe2000c101504 */
[----:B------:R-:W-:Y:S05]  /*02a0*/  EXIT ;  /* 0x000000000000794d */ /* 0x000fea0003800000 */
.L_x_2:
[----:B------:R-:W-:-:S00]  /*02b0*/  BRA `(.L_x_2) ;  /* 0xfffffffc00fc7947 */ /* 0x000fc0000383ffff */
[----:B------:R-:W-:-:S00]  /*02c0*/  NOP ;  /* 0x0000000000007918 */ /* 0x000fc00000000000 */
        /* <DEDUP_REMOVED lines=11> */
.L_x_3:


//--------------------- .nv.constant0.triton_poi_fused__to_copy_clone_constant_pad_nd_0 --------------------------
	.section	.nv.constant0.triton_poi_fused__to_copy_clone_constant_pad_nd_0,"a",@progbits
	.sectionflags	@""
	.align	4
.nv.constant0.triton_poi_fused__to_copy_clone_constant_pad_nd_0:
	.zero		548
